	.headerflags	@"EF_CUDA_TEXMODE_UNIFIED EF_CUDA_64BIT_ADDRESS EF_CUDA_ACCELERATORS EF_CUDA_SM90 EF_CUDA_VIRTUAL_SM(EF_CUDA_SM90)"
	.elftype	@"ET_EXEC"


//--------------------- .nv.info                  --------------------------
	.section	.nv.info,"",@"SHT_CUDA_INFO"
	.align	4


	//----- nvinfo : EIATTR_REGCOUNT
	.align		4
        /*0000*/ 	.byte	0x04, 0x2f
        /*0002*/ 	.short	(.L_1 - .L_0)
	.align		4
.L_0:
        /*0004*/ 	.word	index@(triton_poi_fused_convolution_leaky_relu_8)
        /*0008*/ 	.word	0x0000000c


	//----- nvinfo : EIATTR_MIN_STACK_SIZE
	.align		4
.L_1:
        /*000c*/ 	.byte	0x04, 0x12
        /*000e*/ 	.short	(.L_3 - .L_2)
	.align		4
.L_2:
        /*0010*/ 	.word	index@(triton_poi_fused_convolution_leaky_relu_8)
        /*0014*/ 	.word	0x00000000


	//----- nvinfo : EIATTR_FRAME_SIZE
	.align		4
.L_3:
        /*0018*/ 	.byte	0x04, 0x11
        /*001a*/ 	.short	(.L_5 - .L_4)
	.align		4
.L_4:
        /*001c*/ 	.word	index@(triton_poi_fused_convolution_leaky_relu_8)
        /*0020*/ 	.word	0x00000000


	//----- nvinfo : EIATTR_MIN_STACK_SIZE
	.align		4
.L_5:
        /*0024*/ 	.byte	0x04, 0x12
        /*0026*/ 	.short	(.L_7 - .L_6)
	.align		4
.L_6:
        /*0028*/ 	.word	index@(triton_poi_fused_convolution_leaky_relu_8)
        /*002c*/ 	.word	0x00000000
.L_7:


//--------------------- .nv.info.triton_poi_fused_convolution_leaky_relu_8 --------------------------
	.section	.nv.info.triton_poi_fused_convolution_leaky_relu_8,"",@"SHT_CUDA_INFO"
	.sectionflags	@""
	.align	4


	//----- nvinfo : EIATTR_CUDA_API_VERSION
	.align		4
        /*0000*/ 	.byte	0x04, 0x37
        /*0002*/ 	.short	(.L_9 - .L_8)
.L_8:
        /*0004*/ 	.word	0x0000007c


	//----- nvinfo : EIATTR_KPARAM_INFO
	.align		4
.L_9:
        /*0008*/ 	.byte	0x04, 0x17
        /*000a*/ 	.short	(.L_11 - .L_10)
.L_10:
        /*000c*/ 	.word	0x00000000
        /*0010*/ 	.short	0x0002
        /*0012*/ 	.short	0x0010
        /*0014*/ 	.byte	0x00, 0xf0, 0x11, 0x00


	//----- nvinfo : EIATTR_KPARAM_INFO
	.align		4
.L_11:
        /*0018*/ 	.byte	0x04, 0x17
        /*001a*/ 	.short	(.L_13 - .L_12)
.L_12:
        /*001c*/ 	.word	0x00000000
        /*0020*/ 	.short	0x0001
        /*0022*/ 	.short	0x0008
        /*0024*/ 	.byte	0x00, 0xf4, 0x21, 0x00


	//----- nvinfo : EIATTR_KPARAM_INFO
	.align		4
.L_13:
        /*0028*/ 	.byte	0x04, 0x17
        /*002a*/ 	.short	(.L_15 - .L_14)
.L_14:
        /*002c*/ 	.word	0x00000000
        /*0030*/ 	.short	0x0000
        /*0032*/ 	.short	0x0000
        /*0034*/ 	.byte	0x00, 0xf4, 0x21, 0x00


	//----- nvinfo : EIATTR_SPARSE_MMA_MASK
	.align		4
.L_15:
        /*0038*/ 	.byte	0x03, 0x50
        /*003a*/ 	.short	0x0000


	//----- nvinfo : EIATTR_MAXREG_COUNT
	.align		4
        /*003c*/ 	.byte	0x03, 0x1b
        /*003e*/ 	.short	0x00ff


	//----- nvinfo : EIATTR_EXIT_INSTR_OFFSETS
	.align		4
        /*0040*/ 	.byte	0x04, 0x1c
        /*0042*/ 	.short	(.L_17 - .L_16)


	//   ....[0]....
.L_16:
        /*0044*/ 	.word	0x00000180


	//----- nvinfo : EIATTR_REQNTID
	.align		4
.L_17:
        /*0048*/ 	.byte	0x04, 0x10
        /*004a*/ 	.short	(.L_19 - .L_18)
.L_18:
        /*004c*/ 	.word	0x00000080
        /*0050*/ 	.word	0x00000001
        /*0054*/ 	.word	0x00000001


	//----- nvinfo : EIATTR_CBANK_PARAM_SIZE
	.align		4
.L_19:
        /*0058*/ 	.byte	0x03, 0x19
        /*005a*/ 	.short	0x0014


	//----- nvinfo : EIATTR_PARAM_CBANK
	.align		4
        /*005c*/ 	.byte	0x04, 0x0a
        /*005e*/ 	.short	(.L_21 - .L_20)
	.align		4
.L_20:
        /*0060*/ 	.word	index@(.nv.constant0.triton_poi_fused_convolution_leaky_relu_8)
        /*0064*/ 	.short	0x0210
        /*0066*/ 	.short	0x0014


	//----- nvinfo : EIATTR_SW_WAR
	.align		4
.L_21:
        /*0068*/ 	.byte	0x04, 0x36
        /*006a*/ 	.short	(.L_23 - .L_22)
.L_22:
        /*006c*/ 	.word	0x00000008
.L_23:


//--------------------- .nv.callgraph             --------------------------
	.section	.nv.callgraph,"",@"SHT_CUDA_CALLGRAPH"
	.align	4
	.sectionentsize	8
	.align		4
        /*0000*/ 	.word	0x00000000
	.align		4
        /*0004*/ 	.word	0xffffffff
	.align		4
        /*0008*/ 	.word	0x00000000
	.align		4
        /*000c*/ 	.word	0xfffffffe
	.align		4
        /*0010*/ 	.word	0x00000000
	.align		4
        /*0014*/ 	.word	0xfffffffd
	.align		4
        /*0018*/ 	.word	0x00000000
	.align		4
        /*001c*/ 	.word	0xfffffffc


//--------------------- .text.triton_poi_fused_convolution_leaky_relu_8 --------------------------
	.section	.text.triton_poi_fused_convolution_leaky_relu_8,"ax",@progbits
	.align	128
        .global         triton_poi_fused_convolution_leaky_relu_8
        .type           triton_poi_fused_convolution_leaky_relu_8,@function
        .size           triton_poi_fused_convolution_leaky_relu_8,(.L_x_1 - triton_poi_fused_convolution_leaky_relu_8)
        .other          triton_poi_fused_convolution_leaky_relu_8,@"STO_CUDA_ENTRY STV_DEFAULT"
triton_poi_fused_convolution_leaky_relu_8:
.text.triton_poi_fused_convolution_leaky_relu_8:
[----:B------:R-:W-:Y:S01]  /*0000*/  LDC R1, c[0x0][0x28] ;  /* 0x00000a00ff017b82 */ /* 0x000fe20000000800 */
[----:B------:R-:W1:Y:S07]  /*0010*/  S2R R0, SR_TID.X ;  /* 0x0000000000007919 */ /* 0x000e6e0000002100 */
[----:B------:R-:W2:Y:S01]  /*0020*/  LDC.64 R4, c[0x0][0x218] ;  /* 0x00008600ff047b82 */ /* 0x000ea20000000a00 */
[----:B------:R-:W-:Y:S01]  /*0030*/  ULDC.64 UR4, c[0x0][0x208] ;  /* 0x0000820000047ab9 */ /* 0x000fe20000000a00 */
[----:B------:R-:W3:Y:S01]  /*0040*/  S2R R7, SR_CTAID.X ;  /* 0x0000000000077919 */ /* 0x000ee20000002500 */
[----:B-1----:R-:W-:-:S02]  /*0050*/  LOP3.LUT R0, R0, 0x7f, RZ, 0xc0, !PT ;  /* 0x0000007f00007812 */ /* 0x002fc400078ec0ff */
[----:B---3--:R-:W-:-:S03]  /*0060*/  SHF.R.S32.HI R2, RZ, 0x18, R7 ;  /* 0x00000018ff027819 */ /* 0x008fc60000011407 */
[----:B------:R-:W-:Y:S01]  /*0070*/  IMAD R7, R7, 0x80, R0 ;  /* 0x0000008007077824 */ /* 0x000fe200078e0200 */
[----:B------:R-:W-:Y:S02]  /*0080*/  SGXT R0, R2, 0x1 ;  /* 0x000000010200781a */ /* 0x000fe40000000200 */
[----:B------:R-:W1:Y:S02]  /*0090*/  LDC.64 R2, c[0x0][0x210] ;  /* 0x00008400ff027b82 */ /* 0x000e640000000a00 */
[----:B------:R-:W-:-:S04]  /*00a0*/  LEA.HI R0, R0, R7, RZ, 0x2 ;  /* 0x0000000700007211 */ /* 0x000fc800078f10ff */
[--C-:B------:R-:W-:Y:S02]  /*00b0*/  SHF.R.S32.HI R6, RZ, 0x2, R0.reuse ;  /* 0x00000002ff067819 */ /* 0x100fe40000011400 */
[----:B------:R-:W-:-:S04]  /*00c0*/  SHF.R.S32.HI R9, RZ, 0x1f, R0 ;  /* 0x0000001fff097819 */ /* 0x000fc80000011400 */
[----:B------:R-:W-:-:S04]  /*00d0*/  LEA.HI R9, R9, R6, RZ, 0xa ;  /* 0x0000000609097211 */ /* 0x000fc800078f50ff */
[----:B------:R-:W-:-:S05]  /*00e0*/  LOP3.LUT R9, R9, 0xfffffc00, RZ, 0xc0, !PT ;  /* 0xfffffc0009097812 */ /* 0x000fca00078ec0ff */
[----:B------:R-:W-:Y:S02]  /*00f0*/  IMAD.IADD R9, R6, 0x1, -R9 ;  /* 0x0000000106097824 */ /* 0x000fe400078e0a09 */
[----:B-1----:R-:W-:-:S04]  /*0100*/  IMAD.WIDE R2, R7, 0x4, R2 ;  /* 0x0000000407027825 */ /* 0x002fc800078e0202 */
[----:B--2---:R-:W-:Y:S01]  /*0110*/  IMAD.WIDE R4, R9, 0x4, R4 ;  /* 0x0000000409047825 */ /* 0x004fe200078e0204 */
[----:B------:R-:W2:Y:S05]  /*0120*/  LDG.E R0, desc[UR4][R2.64] ;  /* 0x0000000402007981 */ /* 0x000eaa000c1e1900 */
[----:B------:R-:W2:Y:S02]  /*0130*/  LDG.E.EL R5, desc[UR4][R4.64] ;  /* 0x0000000404057981 */ /* 0x000ea4000c2e1900 */
[C---:B--2---:R-:W-:Y:S01]  /*0140*/  FSETP.GT.AND P0, PT, R0.reuse, -R5, PT ;  /* 0x800000050000720b */ /* 0x044fe20003f04000 */
[----:B------:R-:W-:-:S12]  /*0150*/  FADD R7, R0, R5 ;  /* 0x0000000500077221 */ /* 0x000fd80000000000 */
[----:B------:R-:W-:-:S05]  /*0160*/  @!P0 FMUL R7, R7, 0.10000000149011611938 ;  /* 0x3dcccccd07078820 */ /* 0x000fca0000400000 */
[----:B------:R-:W-:Y:S01]  /*0170*/  STG.E desc[UR4][R2.64], R7 ;  /* 0x0000000702007986 */ /* 0x000fe2000c101904 */
[----:B------:R-:W-:Y:S05]  /*0180*/  EXIT ;  /* 0x000000000000794d */ /* 0x000fea0003800000 */
.L_x_0:
[----:B------:R-:W-:-:S00]  /*0190*/  BRA `(.L_x_0) ;  /* 0xfffffffc00fc7947 */ /* 0x000fc0000383ffff */
[----:B------:R-:W-:-:S00]  /*01a0*/  NOP ;  /* 0x0000000000007918 */ /* 0x000fc00000000000 */
        /* <DEDUP_REMOVED lines=13> */
.L_x_1:


//--------------------- .nv.constant0.triton_poi_fused_convolution_leaky_relu_8 --------------------------
	.section	.nv.constant0.triton_poi_fused_convolution_leaky_relu_8,"a",@progbits
	.sectionflags	@""
	.align	4
.nv.constant0.triton_poi_fused_convolution_leaky_relu_8:
	.zero		548
